	.headerflags	@"EF_CUDA_TEXMODE_UNIFIED EF_CUDA_64BIT_ADDRESS EF_CUDA_SM86 EF_CUDA_VIRTUAL_SM(EF_CUDA_SM86)"
	.elftype	@"ET_EXEC"


//--------------------- .nv.info                  --------------------------
	.section	.nv.info,"",@"SHT_CUDA_INFO"
	.align	4


	//----- nvinfo : EIATTR_REGCOUNT
	.align		4
        /*0000*/ 	.byte	0x04, 0x2f
        /*0002*/ 	.short	(.L_1 - .L_0)
	.align		4
.L_0:
        /*0004*/ 	.word	index@(triton_poi_fused__to_copy_mul_17)
        /*0008*/ 	.word	0x00000010


	//----- nvinfo : EIATTR_MIN_STACK_SIZE
	.align		4
.L_1:
        /*000c*/ 	.byte	0x04, 0x12
        /*000e*/ 	.short	(.L_3 - .L_2)
	.align		4
.L_2:
        /*0010*/ 	.word	index@(triton_poi_fused__to_copy_mul_17)
        /*0014*/ 	.word	0x00000000


	//----- nvinfo : EIATTR_FRAME_SIZE
	.align		4
.L_3:
        /*0018*/ 	.byte	0x04, 0x11
        /*001a*/ 	.short	(.L_5 - .L_4)
	.align		4
.L_4:
        /*001c*/ 	.word	index@(triton_poi_fused__to_copy_mul_17)
        /*0020*/ 	.word	0x00000000


	//----- nvinfo : EIATTR_MIN_STACK_SIZE
	.align		4
.L_5:
        /*0024*/ 	.byte	0x04, 0x12
        /*0026*/ 	.short	(.L_7 - .L_6)
	.align		4
.L_6:
        /*0028*/ 	.word	index@(triton_poi_fused__to_copy_mul_17)
        /*002c*/ 	.word	0x00000000
.L_7:


//--------------------- .nv.info.triton_poi_fused__to_copy_mul_17 --------------------------
	.section	.nv.info.triton_poi_fused__to_copy_mul_17,"",@"SHT_CUDA_INFO"
	.sectionflags	@""
	.align	4


	//----- nvinfo : EIATTR_CUDA_API_VERSION
	.align		4
        /*0000*/ 	.byte	0x04, 0x37
        /*0002*/ 	.short	(.L_9 - .L_8)
.L_8:
        /*0004*/ 	.word	0x0000007c


	//----- nvinfo : EIATTR_SW2861232_WAR
	.align		4
.L_9:
        /*0008*/ 	.byte	0x01, 0x35
	.zero		2


	//----- nvinfo : EIATTR_PARAM_CBANK
	.align		4
        /*000c*/ 	.byte	0x04, 0x0a
        /*000e*/ 	.short	(.L_11 - .L_10)
	.align		4
.L_10:
        /*0010*/ 	.word	index@(.nv.constant0.triton_poi_fused__to_copy_mul_17)
        /*0014*/ 	.short	0x0160
        /*0016*/ 	.short	0x0030


	//----- nvinfo : EIATTR_CBANK_PARAM_SIZE
	.align		4
.L_11:
        /*0018*/ 	.byte	0x03, 0x19
        /*001a*/ 	.short	0x0030


	//----- nvinfo : EIATTR_KPARAM_INFO
	.align		4
        /*001c*/ 	.byte	0x04, 0x17
        /*001e*/ 	.short	(.L_13 - .L_12)
.L_12:
        /*0020*/ 	.word	0x00000000
        /*0024*/ 	.short	0x0005
        /*0026*/ 	.short	0x0028
        /*0028*/ 	.byte	0x00, 0xf4, 0x21, 0x00


	//----- nvinfo : EIATTR_KPARAM_INFO
	.align		4
.L_13:
        /*002c*/ 	.byte	0x04, 0x17
        /*002e*/ 	.short	(.L_15 - .L_14)
.L_14:
        /*0030*/ 	.word	0x00000000
        /*0034*/ 	.short	0x0004
        /*0036*/ 	.short	0x0020
        /*0038*/ 	.byte	0x00, 0xf0, 0x11, 0x00


	//----- nvinfo : EIATTR_KPARAM_INFO
	.align		4
.L_15:
        /*003c*/ 	.byte	0x04, 0x17
        /*003e*/ 	.short	(.L_17 - .L_16)
.L_16:
        /*0040*/ 	.word	0x00000000
        /*0044*/ 	.short	0x0003
        /*0046*/ 	.short	0x0018
        /*0048*/ 	.byte	0x00, 0xf4, 0x21, 0x00


	//----- nvinfo : EIATTR_KPARAM_INFO
	.align		4
.L_17:
        /*004c*/ 	.byte	0x04, 0x17
        /*004e*/ 	.short	(.L_19 - .L_18)
.L_18:
        /*0050*/ 	.word	0x00000000
        /*0054*/ 	.short	0x0002
        /*0056*/ 	.short	0x0010
        /*0058*/ 	.byte	0x00, 0xf4, 0x21, 0x00


	//----- nvinfo : EIATTR_KPARAM_INFO
	.align		4
.L_19:
        /*005c*/ 	.byte	0x04, 0x17
        /*005e*/ 	.short	(.L_21 - .L_20)
.L_20:
        /*0060*/ 	.word	0x00000000
        /*0064*/ 	.short	0x0001
        /*0066*/ 	.short	0x0008
        /*0068*/ 	.byte	0x00, 0xf4, 0x21, 0x00


	//----- nvinfo : EIATTR_KPARAM_INFO
	.align		4
.L_21:
        /*006c*/ 	.byte	0x04, 0x17
        /*006e*/ 	.short	(.L_23 - .L_22)
.L_22:
        /*0070*/ 	.word	0x00000000
        /*0074*/ 	.short	0x0000
        /*0076*/ 	.short	0x0000
        /*0078*/ 	.byte	0x00, 0xf4, 0x21, 0x00


	//----- nvinfo : EIATTR_MAXREG_COUNT
	.align		4
.L_23:
        /*007c*/ 	.byte	0x03, 0x1b
        /*007e*/ 	.short	0x00ff


	//----- nvinfo : EIATTR_EXIT_INSTR_OFFSETS
	.align		4
        /*0080*/ 	.byte	0x04, 0x1c
        /*0082*/ 	.short	(.L_25 - .L_24)


	//   ....[0]....
.L_24:
        /*0084*/ 	.word	0x00000300


	//----- nvinfo : EIATTR_REQNTID
	.align		4
.L_25:
        /*0088*/ 	.byte	0x04, 0x10
        /*008a*/ 	.short	(.L_27 - .L_26)
.L_26:
        /*008c*/ 	.word	0x00000100
        /*0090*/ 	.word	0x00000001
        /*0094*/ 	.word	0x00000001
.L_27:


//--------------------- .nv.callgraph             --------------------------
	.section	.nv.callgraph,"",@"SHT_CUDA_CALLGRAPH"
	.align	4
	.sectionentsize	8
	.align		4
        /*0000*/ 	.word	0x00000000
	.align		4
        /*0004*/ 	.word	0xffffffff
	.align		4
        /*0008*/ 	.word	0x00000000
	.align		4
        /*000c*/ 	.word	0xfffffffe
	.align		4
        /*0010*/ 	.word	0x00000000
	.align		4
        /*0014*/ 	.word	0xfffffffd
	.align		4
        /*0018*/ 	.word	0x00000000
	.align		4
        /*001c*/ 	.word	0xfffffffc


//--------------------- .nv.rel.action            --------------------------
	.section	.nv.rel.action,"",@"SHT_CUDA_RELOCINFO"
	.align	8
	.sectionentsize	8
        /*0000*/ 	.byte	0x73, 0x00, 0x00, 0x00, 0x00, 0x00, 0x00, 0x00, 0x00, 0x00, 0x00, 0x11, 0x25, 0x00, 0x05, 0x36


//--------------------- .nv.constant0.triton_poi_fused__to_copy_mul_17 --------------------------
	.section	.nv.constant0.triton_poi_fused__to_copy_mul_17,"a",@progbits
	.sectionflags	@""
	.align	4
.nv.constant0.triton_poi_fused__to_copy_mul_17:
	.zero		400


//--------------------- .text.triton_poi_fused__to_copy_mul_17 --------------------------
	.section	.text.triton_poi_fused__to_copy_mul_17,"ax",@progbits
	.sectioninfo	@"SHI_REGISTERS=16"
	.align	128
        .global         triton_poi_fused__to_copy_mul_17
        .type           triton_poi_fused__to_copy_mul_17,@function
        .size           triton_poi_fused__to_copy_mul_17,(.L_x_1 - triton_poi_fused__to_copy_mul_17)
        .other          triton_poi_fused__to_copy_mul_17,@"STO_CUDA_ENTRY STV_DEFAULT"
triton_poi_fused__to_copy_mul_17:
.text.triton_poi_fused__to_copy_mul_17:
[----:B------:R-:W-:Y:S02]  /*0000*/  IMAD.MOV.U32 R1, RZ, RZ, c[0x0][0x28] ;  /* 0x00000a00ff017624 */ /* 0x000fe400078e00ff */
[----:B------:R-:W0:Y:S01]  /*0010*/  S2R R0, SR_TID.X ;  /* 0x0000000000007919 */ /* 0x000e220000002100 */
[----:B------:R-:W-:Y:S01]  /*0020*/  MOV R13, 0x2 ;  /* 0x00000002000d7802 */ /* 0x000fe20000000f00 */
[----:B------:R-:W-:Y:S02]  /*0030*/  ULDC.64 UR4, c[0x0][0x118] ;  /* 0x0000460000047ab9 */ /* 0x000fe40000000a00 */
[----:B------:R-:W1:Y:S01]  /*0040*/  S2R R3, SR_CTAID.X ;  /* 0x0000000000037919 */ /* 0x000e620000002500 */
[----:B0-----:R-:W-:Y:S01]  /*0050*/  IMAD.SHL.U32 R0, R0, 0x2, RZ ;  /* 0x0000000200007824 */ /* 0x001fe200078e00ff */
[----:B-1----:R-:W-:-:S04]  /*0060*/  SHF.R.S32.HI R2, RZ, 0x16, R3 ;  /* 0x00000016ff027819 */ /* 0x002fc80000011403 */
[----:B------:R-:W-:-:S04]  /*0070*/  LOP3.LUT R0, R0, 0x1fe, RZ, 0xc0, !PT ;  /* 0x000001fe00007812 */ /* 0x000fc800078ec0ff */
[----:B------:R-:W-:Y:S02]  /*0080*/  LEA R0, R3, R0, 0x9 ;  /* 0x0000000003007211 */ /* 0x000fe400078e48ff */
[----:B------:R-:W-:-:S03]  /*0090*/  SGXT R3, R2, 0x1 ;  /* 0x000000010203781a */ /* 0x000fc60000000200 */
[----:B------:R-:W-:Y:S01]  /*00a0*/  IMAD.HI R2, R0, 0x2aaaaaab, RZ ;  /* 0x2aaaaaab00027827 */ /* 0x000fe200078e02ff */
[----:B------:R-:W-:-:S04]  /*00b0*/  LEA.HI R6, R3, R0, RZ, 0x6 ;  /* 0x0000000003067211 */ /* 0x000fc800078f30ff */
[----:B------:R-:W-:Y:S02]  /*00c0*/  SHF.R.U32.HI R3, RZ, 0x1f, R2 ;  /* 0x0000001fff037819 */ /* 0x000fe40000011602 */
[----:B------:R-:W-:Y:S02]  /*00d0*/  SHF.R.S32.HI R7, RZ, 0x6, R6 ;  /* 0x00000006ff077819 */ /* 0x000fe40000011406 */
[CC--:B------:R-:W-:Y:S02]  /*00e0*/  LEA.HI.SX32 R5, R2.reuse, R3.reuse, 0x19 ;  /* 0x0000000302057211 */ /* 0x0c0fe400078fcaff */
[----:B------:R-:W-:Y:S01]  /*00f0*/  LEA.HI.SX32 R3, R2, R3, 0xd ;  /* 0x0000000302037211 */ /* 0x000fe200078f6aff */
[----:B------:R-:W-:Y:S01]  /*0100*/  IMAD.HI R8, R7, 0x2aaaaaab, RZ ;  /* 0x2aaaaaab07087827 */ /* 0x000fe200078e02ff */
[----:B------:R-:W-:-:S04]  /*0110*/  SHF.R.S32.HI R4, RZ, 0x1f, R5 ;  /* 0x0000001fff047819 */ /* 0x000fc80000011405 */
[----:B------:R-:W-:Y:S01]  /*0120*/  LEA.HI R10, R4, R5, RZ, 0xc ;  /* 0x00000005040a7211 */ /* 0x000fe200078f60ff */
[C---:B------:R-:W-:Y:S01]  /*0130*/  IMAD R4, R5.reuse, -0x300, R0 ;  /* 0xfffffd0005047824 */ /* 0x040fe200078e0200 */
[----:B------:R-:W-:Y:S02]  /*0140*/  SHF.R.U32.HI R9, RZ, 0x1, R8 ;  /* 0x00000001ff097819 */ /* 0x000fe40000011608 */
[----:B------:R-:W-:Y:S01]  /*0150*/  LOP3.LUT R10, R10, 0xfffff000, RZ, 0xc0, !PT ;  /* 0xfffff0000a0a7812 */ /* 0x000fe200078ec0ff */
[----:B------:R-:W-:Y:S01]  /*0160*/  IMAD R4, R5, 0x900, R4 ;  /* 0x0000090005047824 */ /* 0x000fe200078e0204 */
[----:B------:R-:W-:-:S03]  /*0170*/  LEA.HI R8, R8, R9, RZ, 0x1 ;  /* 0x0000000908087211 */ /* 0x000fc600078f08ff */
[----:B------:R-:W-:Y:S01]  /*0180*/  IMAD.IADD R10, R5, 0x1, -R10 ;  /* 0x00000001050a7824 */ /* 0x000fe200078e0a0a */
[----:B------:R-:W-:Y:S01]  /*0190*/  IADD3 R2, R4, 0x300, RZ ;  /* 0x0000030004027810 */ /* 0x000fe20007ffe0ff */
[----:B------:R-:W-:Y:S01]  /*01a0*/  IMAD R8, R8, -0xc, R7 ;  /* 0xfffffff408087824 */ /* 0x000fe200078e0207 */
[----:B------:R-:W-:Y:S01]  /*01b0*/  MOV R7, 0x4 ;  /* 0x0000000400077802 */ /* 0x000fe20000000f00 */
[----:B------:R-:W-:Y:S02]  /*01c0*/  IMAD R5, R3, 0xc000, R10 ;  /* 0x0000c00003057824 */ /* 0x000fe400078e020a */
[----:B------:R-:W-:-:S04]  /*01d0*/  IMAD.WIDE R2, R2, R13, c[0x0][0x160] ;  /* 0x0000580002027625 */ /* 0x000fc800078e020d */
[----:B------:R-:W-:Y:S01]  /*01e0*/  IMAD R4, R8, 0x1000, R5 ;  /* 0x0000100008047824 */ /* 0x000fe200078e0205 */
[----:B------:R-:W-:Y:S01]  /*01f0*/  LOP3.LUT R5, R6, 0xffffffc0, RZ, 0xc0, !PT ;  /* 0xffffffc006057812 */ /* 0x000fe200078ec0ff */
[----:B------:R-:W2:Y:S04]  /*0200*/  LDG.E R2, [R2.64] ;  /* 0x0000000402027981 */ /* 0x000ea8000c1e1900 */
[----:B------:R-:W-:Y:S02]  /*0210*/  IMAD.IADD R6, R0, 0x1, -R5 ;  /* 0x0000000100067824 */ /* 0x000fe400078e0a05 */
[----:B------:R-:W-:-:S04]  /*0220*/  IMAD.WIDE R4, R4, R7, c[0x0][0x168] ;  /* 0x00005a0004047625 */ /* 0x000fc800078e0207 */
[----:B------:R-:W-:Y:S02]  /*0230*/  IMAD.WIDE R6, R6, R7, c[0x0][0x170] ;  /* 0x00005c0006067625 */ /* 0x000fe400078e0207 */
[----:B------:R-:W3:Y:S04]  /*0240*/  LDG.E.EL R4, [R4.64] ;  /* 0x0000000404047981 */ /* 0x000ee8000c2e1900 */
[----:B------:R-:W4:Y:S01]  /*0250*/  LDG.E.EL.64 R6, [R6.64] ;  /* 0x0000000406067981 */ /* 0x000f22000c2e1b00 */
[C---:B--2---:R-:W-:Y:S02]  /*0260*/  PRMT R8, R2.reuse, 0x7632, R8 ;  /* 0x0000763202087816 */ /* 0x044fe40000000008 */
[----:B------:R-:W-:Y:S01]  /*0270*/  SHF.L.U32 R9, R2, 0x10, RZ ;  /* 0x0000001002097819 */ /* 0x000fe200000006ff */
[----:B------:R-:W-:-:S04]  /*0280*/  IMAD.WIDE R2, R0, R13, c[0x0][0x178] ;  /* 0x00005e0000027625 */ /* 0x000fc800078e020d */
[----:B------:R-:W-:Y:S01]  /*0290*/  IMAD.U32 R11, R8, 0x10000, RZ ;  /* 0x00010000080b7824 */ /* 0x000fe200078e00ff */
[----:B---3--:R-:W-:-:S03]  /*02a0*/  FMUL R9, R4, R9 ;  /* 0x0000000904097220 */ /* 0x008fc60000400000 */
[----:B------:R-:W-:Y:S01]  /*02b0*/  FMUL R8, R4, R11 ;  /* 0x0000000b04087220 */ /* 0x000fe20000400000 */
[----:B----4-:R-:W-:-:S03]  /*02c0*/  FMUL R9, R6, R9 ;  /* 0x0000000906097220 */ /* 0x010fc60000400000 */
[----:B------:R-:W-:-:S05]  /*02d0*/  FMUL R8, R7, R8 ;  /* 0x0000000807087220 */ /* 0x000fca0000400000 */
[----:B------:R-:W-:-:S05]  /*02e0*/  F2FP.BF16.PACK_AB R9, R8, R9 ;  /* 0x000000090809723e */ /* 0x000fca00000010ff */
[----:B------:R-:W-:Y:S01]  /*02f0*/  STG.E [R2.64], R9 ;  /* 0x0000000902007986 */ /* 0x000fe2000c101904 */
[----:B------:R-:W-:Y:S05]  /*0300*/  EXIT ;  /* 0x000000000000794d */ /* 0x000fea0003800000 */
.L_x_0:
[----:B------:R-:W-:-:S00]  /*0310*/  BRA `(.L_x_0) ;  /* 0xfffffff000007947 */ /* 0x000fc0000383ffff */
[----:B------:R-:W-:-:S00]  /*0320*/  NOP ;  /* 0x0000000000007918 */ /* 0x000fc00000000000 */
        /* <DEDUP_REMOVED lines=13> */
.L_x_1:
